//
// Generated by NVIDIA NVVM Compiler
//
// Compiler Build ID: CL-36424714
// Cuda compilation tools, release 13.0, V13.0.88
// Based on NVVM 20.0.0
//

.version 9.0
.target sm_100
.address_size 64

	// .globl	_Z9gemmNaiveiiifPKfS0_fPf

.visible .entry _Z9gemmNaiveiiifPKfS0_fPf(
	.param .u32 _Z9gemmNaiveiiifPKfS0_fPf_param_0,
	.param .u32 _Z9gemmNaiveiiifPKfS0_fPf_param_1,
	.param .u32 _Z9gemmNaiveiiifPKfS0_fPf_param_2,
	.param .f32 _Z9gemmNaiveiiifPKfS0_fPf_param_3,
	.param .u64 .ptr .align 1 _Z9gemmNaiveiiifPKfS0_fPf_param_4,
	.param .u64 .ptr .align 1 _Z9gemmNaiveiiifPKfS0_fPf_param_5,
	.param .f32 _Z9gemmNaiveiiifPKfS0_fPf_param_6,
	.param .u64 .ptr .align 1 _Z9gemmNaiveiiifPKfS0_fPf_param_7
)
{
	.reg .pred 	%p<13>;
	.reg .b32 	%r<94>;
	.reg .b32 	%f<73>;
	.reg .b64 	%rd<70>;

	ld.param.u32 	%r46, [_Z9gemmNaiveiiifPKfS0_fPf_param_0];
	ld.param.u32 	%r47, [_Z9gemmNaiveiiifPKfS0_fPf_param_1];
	ld.param.u32 	%r45, [_Z9gemmNaiveiiifPKfS0_fPf_param_2];
	ld.param.f32 	%f13, [_Z9gemmNaiveiiifPKfS0_fPf_param_3];
	ld.param.u64 	%rd4, [_Z9gemmNaiveiiifPKfS0_fPf_param_4];
	ld.param.u64 	%rd5, [_Z9gemmNaiveiiifPKfS0_fPf_param_5];
	ld.param.f32 	%f14, [_Z9gemmNaiveiiifPKfS0_fPf_param_6];
	cvta.to.global.u64 	%rd1, %rd5;
	cvta.to.global.u64 	%rd2, %rd4;
	mov.u32 	%r48, %ctaid.x;
	mov.u32 	%r49, %ntid.x;
	mov.u32 	%r50, %tid.x;
	mad.lo.s32 	%r1, %r48, %r49, %r50;
	mov.u32 	%r51, %ctaid.y;
	mov.u32 	%r52, %ntid.y;
	mul.lo.s32 	%r2, %r51, %r52;
	mov.u32 	%r3, %tid.y;
	add.s32 	%r53, %r2, %r3;
	setp.ge.u32 	%p1, %r1, %r46;
	setp.ge.u32 	%p2, %r53, %r47;
	or.pred  	%p3, %p1, %p2;
	@%p3 bra 	$L__BB0_14;
	setp.lt.s32 	%p4, %r45, 1;
	mov.f32 	%f72, 0f00000000;
	@%p4 bra 	$L__BB0_13;
	mul.lo.s32 	%r5, %r45, %r1;
	and.b32  	%r6, %r45, 7;
	setp.lt.u32 	%p5, %r45, 8;
	mov.f32 	%f72, 0f00000000;
	mov.b32 	%r92, 0;
	@%p5 bra 	$L__BB0_5;
	and.b32  	%r92, %r45, 2147483640;
	neg.s32 	%r90, %r92;
	add.s32 	%r55, %r3, %r47;
	add.s32 	%r89, %r55, %r2;
	shl.b32 	%r10, %r47, 3;
	shl.b32 	%r56, %r47, 1;
	add.s32 	%r88, %r53, %r56;
	mad.lo.s32 	%r87, %r47, 3, %r53;
	shl.b32 	%r57, %r47, 2;
	add.s32 	%r86, %r53, %r57;
	mad.lo.s32 	%r85, %r47, 5, %r53;
	mad.lo.s32 	%r84, %r47, 6, %r53;
	mad.lo.s32 	%r83, %r47, 7, %r53;
	add.s32 	%r81, %r5, 3;
	mov.f32 	%f72, 0f00000000;
	mov.u32 	%r82, %r53;
$L__BB0_4:
	.pragma "nounroll";
	add.s32 	%r58, %r81, -3;
	mul.wide.u32 	%rd6, %r58, 4;
	add.s64 	%rd7, %rd2, %rd6;
	ld.global.f32 	%f19, [%rd7];
	mul.wide.u32 	%rd8, %r82, 4;
	add.s64 	%rd9, %rd1, %rd8;
	ld.global.f32 	%f20, [%rd9];
	fma.rn.f32 	%f21, %f19, %f20, %f72;
	add.s32 	%r59, %r81, -2;
	mul.wide.u32 	%rd10, %r59, 4;
	add.s64 	%rd11, %rd2, %rd10;
	ld.global.f32 	%f22, [%rd11];
	mul.wide.u32 	%rd12, %r89, 4;
	add.s64 	%rd13, %rd1, %rd12;
	ld.global.f32 	%f23, [%rd13];
	fma.rn.f32 	%f24, %f22, %f23, %f21;
	add.s32 	%r60, %r81, -1;
	mul.wide.u32 	%rd14, %r60, 4;
	add.s64 	%rd15, %rd2, %rd14;
	ld.global.f32 	%f25, [%rd15];
	mul.wide.u32 	%rd16, %r88, 4;
	add.s64 	%rd17, %rd1, %rd16;
	ld.global.f32 	%f26, [%rd17];
	fma.rn.f32 	%f27, %f25, %f26, %f24;
	add.s32 	%r61, %r81, 4;
	mul.wide.u32 	%rd18, %r81, 4;
	add.s64 	%rd19, %rd2, %rd18;
	ld.global.f32 	%f28, [%rd19];
	mul.wide.u32 	%rd20, %r87, 4;
	add.s64 	%rd21, %rd1, %rd20;
	ld.global.f32 	%f29, [%rd21];
	fma.rn.f32 	%f30, %f28, %f29, %f27;
	add.s32 	%r62, %r81, 1;
	mul.wide.u32 	%rd22, %r62, 4;
	add.s64 	%rd23, %rd2, %rd22;
	ld.global.f32 	%f31, [%rd23];
	mul.wide.u32 	%rd24, %r86, 4;
	add.s64 	%rd25, %rd1, %rd24;
	ld.global.f32 	%f32, [%rd25];
	fma.rn.f32 	%f33, %f31, %f32, %f30;
	add.s32 	%r63, %r81, 2;
	mul.wide.u32 	%rd26, %r63, 4;
	add.s64 	%rd27, %rd2, %rd26;
	ld.global.f32 	%f34, [%rd27];
	mul.wide.u32 	%rd28, %r85, 4;
	add.s64 	%rd29, %rd1, %rd28;
	ld.global.f32 	%f35, [%rd29];
	fma.rn.f32 	%f36, %f34, %f35, %f33;
	add.s32 	%r64, %r81, 3;
	mul.wide.u32 	%rd30, %r64, 4;
	add.s64 	%rd31, %rd2, %rd30;
	ld.global.f32 	%f37, [%rd31];
	mul.wide.u32 	%rd32, %r84, 4;
	add.s64 	%rd33, %rd1, %rd32;
	ld.global.f32 	%f38, [%rd33];
	fma.rn.f32 	%f39, %f37, %f38, %f36;
	mul.wide.u32 	%rd34, %r61, 4;
	add.s64 	%rd35, %rd2, %rd34;
	ld.global.f32 	%f40, [%rd35];
	mul.wide.u32 	%rd36, %r83, 4;
	add.s64 	%rd37, %rd1, %rd36;
	ld.global.f32 	%f41, [%rd37];
	fma.rn.f32 	%f72, %f40, %f41, %f39;
	add.s32 	%r90, %r90, 8;
	add.s32 	%r89, %r89, %r10;
	add.s32 	%r88, %r88, %r10;
	add.s32 	%r87, %r87, %r10;
	add.s32 	%r86, %r86, %r10;
	add.s32 	%r85, %r85, %r10;
	add.s32 	%r84, %r84, %r10;
	add.s32 	%r83, %r83, %r10;
	add.s32 	%r82, %r82, %r10;
	add.s32 	%r81, %r81, 8;
	setp.ne.s32 	%p6, %r90, 0;
	@%p6 bra 	$L__BB0_4;
$L__BB0_5:
	setp.eq.s32 	%p7, %r6, 0;
	@%p7 bra 	$L__BB0_13;
	and.b32  	%r39, %r45, 3;
	setp.lt.u32 	%p8, %r6, 4;
	@%p8 bra 	$L__BB0_8;
	add.s32 	%r65, %r92, %r5;
	mul.wide.u32 	%rd38, %r65, 4;
	add.s64 	%rd39, %rd2, %rd38;
	ld.global.f32 	%f43, [%rd39];
	mad.lo.s32 	%r66, %r92, %r47, %r53;
	mul.wide.u32 	%rd40, %r66, 4;
	add.s64 	%rd41, %rd1, %rd40;
	ld.global.f32 	%f44, [%rd41];
	fma.rn.f32 	%f45, %f43, %f44, %f72;
	add.s32 	%r67, %r65, 1;
	mul.wide.u32 	%rd42, %r67, 4;
	add.s64 	%rd43, %rd2, %rd42;
	ld.global.f32 	%f46, [%rd43];
	add.s32 	%r68, %r66, %r47;
	mul.wide.u32 	%rd44, %r68, 4;
	add.s64 	%rd45, %rd1, %rd44;
	ld.global.f32 	%f47, [%rd45];
	fma.rn.f32 	%f48, %f46, %f47, %f45;
	add.s32 	%r69, %r65, 2;
	mul.wide.u32 	%rd46, %r69, 4;
	add.s64 	%rd47, %rd2, %rd46;
	ld.global.f32 	%f49, [%rd47];
	add.s32 	%r70, %r68, %r47;
	mul.wide.u32 	%rd48, %r70, 4;
	add.s64 	%rd49, %rd1, %rd48;
	ld.global.f32 	%f50, [%rd49];
	fma.rn.f32 	%f51, %f49, %f50, %f48;
	add.s32 	%r71, %r65, 3;
	mul.wide.u32 	%rd50, %r71, 4;
	add.s64 	%rd51, %rd2, %rd50;
	ld.global.f32 	%f52, [%rd51];
	add.s32 	%r72, %r70, %r47;
	mul.wide.u32 	%rd52, %r72, 4;
	add.s64 	%rd53, %rd1, %rd52;
	ld.global.f32 	%f53, [%rd53];
	fma.rn.f32 	%f72, %f52, %f53, %f51;
	add.s32 	%r92, %r92, 4;
$L__BB0_8:
	setp.eq.s32 	%p9, %r39, 0;
	@%p9 bra 	$L__BB0_13;
	setp.eq.s32 	%p10, %r39, 1;
	@%p10 bra 	$L__BB0_11;
	add.s32 	%r73, %r92, %r5;
	mul.wide.u32 	%rd54, %r73, 4;
	add.s64 	%rd55, %rd2, %rd54;
	ld.global.f32 	%f55, [%rd55];
	mad.lo.s32 	%r74, %r92, %r47, %r53;
	mul.wide.u32 	%rd56, %r74, 4;
	add.s64 	%rd57, %rd1, %rd56;
	ld.global.f32 	%f56, [%rd57];
	fma.rn.f32 	%f57, %f55, %f56, %f72;
	add.s32 	%r75, %r73, 1;
	mul.wide.u32 	%rd58, %r75, 4;
	add.s64 	%rd59, %rd2, %rd58;
	ld.global.f32 	%f58, [%rd59];
	add.s32 	%r76, %r74, %r47;
	mul.wide.u32 	%rd60, %r76, 4;
	add.s64 	%rd61, %rd1, %rd60;
	ld.global.f32 	%f59, [%rd61];
	fma.rn.f32 	%f72, %f58, %f59, %f57;
	add.s32 	%r92, %r92, 2;
$L__BB0_11:
	and.b32  	%r77, %r45, 1;
	setp.eq.b32 	%p11, %r77, 1;
	not.pred 	%p12, %p11;
	@%p12 bra 	$L__BB0_13;
	add.s32 	%r78, %r92, %r5;
	mul.wide.u32 	%rd62, %r78, 4;
	add.s64 	%rd63, %rd2, %rd62;
	ld.global.f32 	%f60, [%rd63];
	mad.lo.s32 	%r79, %r92, %r47, %r53;
	mul.wide.u32 	%rd64, %r79, 4;
	add.s64 	%rd65, %rd1, %rd64;
	ld.global.f32 	%f61, [%rd65];
	fma.rn.f32 	%f72, %f60, %f61, %f72;
$L__BB0_13:
	ld.param.u64 	%rd69, [_Z9gemmNaiveiiifPKfS0_fPf_param_7];
	bar.sync 	0;
	mad.lo.s32 	%r80, %r47, %r1, %r53;
	cvta.to.global.u64 	%rd66, %rd69;
	mul.wide.u32 	%rd67, %r80, 4;
	add.s64 	%rd68, %rd66, %rd67;
	ld.global.f32 	%f62, [%rd68];
	mul.f32 	%f63, %f14, %f62;
	fma.rn.f32 	%f64, %f13, %f72, %f63;
	st.global.f32 	[%rd68], %f64;
$L__BB0_14:
	ret;

}


// ===== COMPILED SASS (sm_100) =====

	.target	sm_100

	.elftype	@"ET_EXEC"


//--------------------- .note.nv.tkinfo           --------------------------
	.section	.note.nv.tkinfo,"",@"SHT_NOTE"
	.sectionflags	@"SHF_NOTE_NV_TKINFO"
	.tkinfo
        /*0018*/ 	.word	0x00000002
        /*0030*/ 	.string	""
        /*0030*/ 	.string	"ptxas"
        /*0030*/ 	.string	"Cuda compilation tools, release 13.0, V13.0.88"
        /*0030*/ 	.string	"Build cuda_13.0.r13.0/compiler.36424714_0"
        /*0030*/ 	.string	"-arch sm_100 -m 64 "



//--------------------- .note.nv.cuinfo           --------------------------
	.section	.note.nv.cuinfo,"",@"SHT_NOTE"
	.sectionflags	@"SHF_NOTE_NV_CUINFO"
        /*0018*/ 	.short	0x0002
        /*001a*/ 	.short	0x0064
        /*001c*/ 	.short	0x0082
	.zero		2


//--------------------- .nv.info                  --------------------------
	.section	.nv.info,"",@"SHT_CUDA_INFO"
	.align	4


	//----- nvinfo : EIATTR_REGCOUNT
	.align		4
        /*0000*/ 	.byte	0x04, 0x2f
        /*0002*/ 	.short	(.L_1 - .L_0)
	.align		4
.L_0:
        /*0004*/ 	.word	index@(_Z9gemmNaiveiiifPKfS0_fPf)
        /*0008*/ 	.word	0x00000020


	//----- nvinfo : EIATTR_FRAME_SIZE
	.align		4
.L_1:
        /*000c*/ 	.byte	0x04, 0x11
        /*000e*/ 	.short	(.L_3 - .L_2)
	.align		4
.L_2:
        /*0010*/ 	.word	index@(_Z9gemmNaiveiiifPKfS0_fPf)
        /*0014*/ 	.word	0x00000000


	//----- nvinfo : EIATTR_MIN_STACK_SIZE
	.align		4
.L_3:
        /*0018*/ 	.byte	0x04, 0x12
        /*001a*/ 	.short	(.L_5 - .L_4)
	.align		4
.L_4:
        /*001c*/ 	.word	index@(_Z9gemmNaiveiiifPKfS0_fPf)
        /*0020*/ 	.word	0x00000000
.L_5:


//--------------------- .nv.compat                --------------------------
	.section	.nv.compat,"",@"SHT_CUDA_COMPAT_INFO"
	.align	4
        /*0000*/ 	.byte	0x02, 0x09, 0x00, 0x00, 0x02, 0x02, 0x01, 0x00, 0x02, 0x05, 0x05, 0x00, 0x03, 0x07, 0x01, 0x01
        /*0010*/ 	.byte	0x02, 0x03, 0x00, 0x00, 0x02, 0x06, 0x01, 0x00, 0x04, 0x0b, 0x08, 0x00, 0x09, 0x00, 0x00, 0x00
        /*0020*/ 	.byte	0x00, 0x00, 0x00, 0x00


//--------------------- .nv.info._Z9gemmNaiveiiifPKfS0_fPf --------------------------
	.section	.nv.info._Z9gemmNaiveiiifPKfS0_fPf,"",@"SHT_CUDA_INFO"
	.sectionflags	@""
	.align	4


	//----- nvinfo : EIATTR_CUDA_API_VERSION
	.align		4
        /*0000*/ 	.byte	0x04, 0x37
        /*0002*/ 	.short	(.L_7 - .L_6)
.L_6:
        /*0004*/ 	.word	0x00000082


	//----- nvinfo : EIATTR_KPARAM_INFO
	.align		4
.L_7:
        /*0008*/ 	.byte	0x04, 0x17
        /*000a*/ 	.short	(.L_9 - .L_8)
.L_8:
        /*000c*/ 	.word	0x00000000
        /*0010*/ 	.short	0x0007
        /*0012*/ 	.short	0x0028
        /*0014*/ 	.byte	0x00, 0xf5, 0x21, 0x00


	//----- nvinfo : EIATTR_KPARAM_INFO
	.align		4
.L_9:
        /*0018*/ 	.byte	0x04, 0x17
        /*001a*/ 	.short	(.L_11 - .L_10)
.L_10:
        /*001c*/ 	.word	0x00000000
        /*0020*/ 	.short	0x0006
        /*0022*/ 	.short	0x0020
        /*0024*/ 	.byte	0x00, 0xf0, 0x11, 0x00


	//----- nvinfo : EIATTR_KPARAM_INFO
	.align		4
.L_11:
        /*0028*/ 	.byte	0x04, 0x17
        /*002a*/ 	.short	(.L_13 - .L_12)
.L_12:
        /*002c*/ 	.word	0x00000000
        /*0030*/ 	.short	0x0005
        /*0032*/ 	.short	0x0018
        /*0034*/ 	.byte	0x00, 0xf5, 0x21, 0x00


	//----- nvinfo : EIATTR_KPARAM_INFO
	.align		4
.L_13:
        /*0038*/ 	.byte	0x04, 0x17
        /*003a*/ 	.short	(.L_15 - .L_14)
.L_14:
        /*003c*/ 	.word	0x00000000
        /*0040*/ 	.short	0x0004
        /*0042*/ 	.short	0x0010
        /*0044*/ 	.byte	0x00, 0xf5, 0x21, 0x00


	//----- nvinfo : EIATTR_KPARAM_INFO
	.align		4
.L_15:
        /*0048*/ 	.byte	0x04, 0x17
        /*004a*/ 	.short	(.L_17 - .L_16)
.L_16:
        /*004c*/ 	.word	0x00000000
        /*0050*/ 	.short	0x0003
        /*0052*/ 	.short	0x000c
        /*0054*/ 	.byte	0x00, 0xf0, 0x11, 0x00


	//----- nvinfo : EIATTR_KPARAM_INFO
	.align		4
.L_17:
        /*0058*/ 	.byte	0x04, 0x17
        /*005a*/ 	.short	(.L_19 - .L_18)
.L_18:
        /*005c*/ 	.word	0x00000000
        /*0060*/ 	.short	0x0002
        /*0062*/ 	.short	0x0008
        /*0064*/ 	.byte	0x00, 0xf0, 0x11, 0x00


	//----- nvinfo : EIATTR_KPARAM_INFO
	.align		4
.L_19:
        /*0068*/ 	.byte	0x04, 0x17
        /*006a*/ 	.short	(.L_21 - .L_20)
.L_20:
        /*006c*/ 	.word	0x00000000
        /*0070*/ 	.short	0x0001
        /*0072*/ 	.short	0x0004
        /*0074*/ 	.byte	0x00, 0xf0, 0x11, 0x00


	//----- nvinfo : EIATTR_KPARAM_INFO
	.align		4
.L_21:
        /*0078*/ 	.byte	0x04, 0x17
        /*007a*/ 	.short	(.L_23 - .L_22)
.L_22:
        /*007c*/ 	.word	0x00000000
        /*0080*/ 	.short	0x0000
        /*0082*/ 	.short	0x0000
        /*0084*/ 	.byte	0x00, 0xf0, 0x11, 0x00


	//----- nvinfo : EIATTR_SPARSE_MMA_MASK
	.align		4
.L_23:
        /*0088*/ 	.byte	0x03, 0x50
        /*008a*/ 	.short	0x0000


	//----- nvinfo : EIATTR_MAXREG_COUNT
	.align		4
        /*008c*/ 	.byte	0x03, 0x1b
        /*008e*/ 	.short	0x00ff


	//----- nvinfo : EIATTR_NUM_BARRIERS
	.align		4
        /*0090*/ 	.byte	0x02, 0x4c
        /*0092*/ 	.byte	0x01
	.zero		1


	//----- nvinfo : EIATTR_MERCURY_ISA_VERSION
	.align		4
        /*0094*/ 	.byte	0x03, 0x5f
        /*0096*/ 	.short	0x0101


	//----- nvinfo : EIATTR_VRC_CTA_INIT_COUNT
	.align		4
        /*0098*/ 	.byte	0x02, 0x4a
	.zero		1
	.zero		1


	//----- nvinfo : EIATTR_EXIT_INSTR_OFFSETS
	.align		4
        /*009c*/ 	.byte	0x04, 0x1c
        /*009e*/ 	.short	(.L_25 - .L_24)


	//   ....[0]....
.L_24:
        /*00a0*/ 	.word	0x000000d0


	//   ....[1]....
        /*00a4*/ 	.word	0x00000ae0


	//----- nvinfo : EIATTR_CBANK_PARAM_SIZE
	.align		4
.L_25:
        /*00a8*/ 	.byte	0x03, 0x19
        /*00aa*/ 	.short	0x0030


	//----- nvinfo : EIATTR_PARAM_CBANK
	.align		4
        /*00ac*/ 	.byte	0x04, 0x0a
        /*00ae*/ 	.short	(.L_27 - .L_26)
	.align		4
.L_26:
        /*00b0*/ 	.word	index@(.nv.constant0._Z9gemmNaiveiiifPKfS0_fPf)
        /*00b4*/ 	.short	0x0380
        /*00b6*/ 	.short	0x0030


	//----- nvinfo : EIATTR_SW_WAR
	.align		4
.L_27:
        /*00b8*/ 	.byte	0x04, 0x36
        /*00ba*/ 	.short	(.L_29 - .L_28)
.L_28:
        /*00bc*/ 	.word	0x00000008
.L_29:


//--------------------- .nv.callgraph             --------------------------
	.section	.nv.callgraph,"",@"SHT_CUDA_CALLGRAPH"
	.align	4
	.sectionentsize	8
	.align		4
        /*0000*/ 	.word	0x00000000
	.align		4
        /*0004*/ 	.word	0xffffffff
	.align		4
        /*0008*/ 	.word	0x00000000
	.align		4
        /*000c*/ 	.word	0xfffffffe
	.align		4
        /*0010*/ 	.word	0x00000000
	.align		4
        /*0014*/ 	.word	0xfffffffd
	.align		4
        /*0018*/ 	.word	0x00000000
	.align		4
        /*001c*/ 	.word	0xfffffffc


//--------------------- .text._Z9gemmNaiveiiifPKfS0_fPf --------------------------
	.section	.text._Z9gemmNaiveiiifPKfS0_fPf,"ax",@progbits
	.align	128
        .global         _Z9gemmNaiveiiifPKfS0_fPf
        .type           _Z9gemmNaiveiiifPKfS0_fPf,@function
        .size           _Z9gemmNaiveiiifPKfS0_fPf,(.L_x_5 - _Z9gemmNaiveiiifPKfS0_fPf)
        .other          _Z9gemmNaiveiiifPKfS0_fPf,@"STO_CUDA_ENTRY STV_DEFAULT"
_Z9gemmNaiveiiifPKfS0_fPf:
.text._Z9gemmNaiveiiifPKfS0_fPf:
[----:B------:R-:W-:Y:S01]  /*0000*/  LDC R1, c[0x0][0x37c] ;  /* 0x0000df00ff017b82 */ /* 0x000fe20000000800 */
[----:B------:R-:W0:Y:S07]  /*0010*/  S2R R8, SR_TID.Y ;  /* 0x0000000000087919 */ /* 0x000e2e0000002200 */
[----:B------:R-:W1:Y:S01]  /*0020*/  S2UR UR4, SR_CTAID.Y ;  /* 0x00000000000479c3 */ /* 0x000e620000002600 */
[----:B------:R-:W2:Y:S07]  /*0030*/  S2R R2, SR_TID.X ;  /* 0x0000000000027919 */ /* 0x000eae0000002100 */
[----:B------:R-:W2:Y:S01]  /*0040*/  LDC R3, c[0x0][0x360] ;  /* 0x0000d800ff037b82 */ /* 0x000ea20000000800 */
[----:B------:R-:W1:Y:S07]  /*0050*/  LDCU UR5, c[0x0][0x364] ;  /* 0x00006c80ff0577ac */ /* 0x000e6e0008000800 */
[----:B------:R-:W2:Y:S08]  /*0060*/  S2UR UR6, SR_CTAID.X ;  /* 0x00000000000679c3 */ /* 0x000eb00000002500 */
[----:B------:R-:W3:Y:S01]  /*0070*/  LDC.64 R4, c[0x0][0x380] ;  /* 0x0000e000ff047b82 */ /* 0x000ee20000000a00 */
[----:B-1----:R-:W-:-:S06]  /*0080*/  UIMAD UR4, UR4, UR5, URZ ;  /* 0x00000005040472a4 */ /* 0x002fcc000f8e02ff */
[----:B0-----:R-:W-:Y:S01]  /*0090*/  IADD3 R0, PT, PT, R8, UR4, RZ ;  /* 0x0000000408007c10 */ /* 0x001fe2000fffe0ff */
[----:B--2---:R-:W-:-:S03]  /*00a0*/  IMAD R3, R3, UR6, R2 ;  /* 0x0000000603037c24 */ /* 0x004fc6000f8e0202 */
[----:B---3--:R-:W-:-:S04]  /*00b0*/  ISETP.GE.U32.AND P0, PT, R0, R5, PT ;  /* 0x000000050000720c */ /* 0x008fc80003f06070 */
[----:B------:R-:W-:-:S13]  /*00c0*/  ISETP.GE.U32.OR P0, PT, R3, R4, P0 ;  /* 0x000000040300720c */ /* 0x000fda0000706470 */
[----:B------:R-:W-:Y:S05]  /*00d0*/  @P0 EXIT ;  /* 0x000000000000094d */ /* 0x000fea0003800000 */
[----:B------:R-:W0:Y:S01]  /*00e0*/  LDC R2, c[0x0][0x388] ;  /* 0x0000e200ff027b82 */ /* 0x000e220000000800 */
[----:B------:R-:W1:Y:S01]  /*00f0*/  LDCU.64 UR6, c[0x0][0x358] ;  /* 0x00006b00ff0677ac */ /* 0x000e620008000a00 */
[----:B------:R-:W-:Y:S01]  /*0100*/  HFMA2 R25, -RZ, RZ, 0, 0 ;  /* 0x00000000ff197431 */ /* 0x000fe200000001ff */
[----:B0-----:R-:W-:-:S13]  /*0110*/  ISETP.GE.AND P0, PT, R2, 0x1, PT ;  /* 0x000000010200780c */ /* 0x001fda0003f06270 */
[----:B-1----:R-:W-:Y:S05]  /*0120*/  @!P0 BRA `(.L_x_0) ;  /* 0x0000000800448947 */ /* 0x002fea0003800000 */
[C---:B------:R-:W-:Y:S02]  /*0130*/  ISETP.GE.U32.AND P1, PT, R2.reuse, 0x8, PT ;  /* 0x000000080200780c */ /* 0x040fe40003f26070 */
[----:B------:R-:W-:Y:S02]  /*0140*/  LOP3.LUT R6, R2, 0x7, RZ, 0xc0, !PT ;  /* 0x0000000702067812 */ /* 0x000fe400078ec0ff */
[----:B------:R-:W-:Y:S02]  /*0150*/  MOV R25, RZ ;  /* 0x000000ff00197202 */ /* 0x000fe40000000f00 */
[----:B------:R-:W-:Y:S02]  /*0160*/  ISETP.NE.AND P0, PT, R6, RZ, PT ;  /* 0x000000ff0600720c */ /* 0x000fe40003f05270 */
[----:B------:R-:W-:-:S05]  /*0170*/  MOV R7, RZ ;  /* 0x000000ff00077202 */ /* 0x000fca0000000f00 */
[----:B------:R-:W-:Y:S06]  /*0180*/  @!P1 BRA `(.L_x_1) ;  /* 0x0000000400249947 */ /* 0x000fec0003800000 */
[----:B------:R-:W-:Y:S01]  /*0190*/  LOP3.LUT R7, R2, 0x7ffffff8, RZ, 0xc0, !PT ;  /* 0x7ffffff802077812 */ /* 0x000fe200078ec0ff */
[C---:B------:R-:W-:Y:S01]  /*01a0*/  IMAD R10, R5.reuse, 0x3, R0 ;  /* 0x00000003050a7824 */ /* 0x040fe200078e0200 */
[C---:B------:R-:W-:Y:S01]  /*01b0*/  IADD3 R4, PT, PT, R5.reuse, UR4, R8 ;  /* 0x0000000405047c10 */ /* 0x040fe2000fffe008 */
[C-C-:B------:R-:W-:Y:S01]  /*01c0*/  IMAD R14, R5.reuse, 0x5, R0.reuse ;  /* 0x00000005050e7824 */ /* 0x140fe200078e0200 */
[CC--:B------:R-:W-:Y:S01]  /*01d0*/  LEA R8, R5.reuse, R0.reuse, 0x1 ;  /* 0x0000000005087211 */ /* 0x0c0fe200078e08ff */
[C-C-:B------:R-:W-:Y:S01]  /*01e0*/  IMAD R9, R5.reuse, 0x6, R0.reuse ;  /* 0x0000000605097824 */ /* 0x140fe200078e0200 */
[C---:B------:R-:W-:Y:S01]  /*01f0*/  LEA R12, R5.reuse, R0, 0x2 ;  /* 0x00000000050c7211 */ /* 0x040fe200078e10ff */
[----:B------:R-:W-:Y:S01]  /*0200*/  IMAD R11, R5, 0x7, R0 ;  /* 0x00000007050b7824 */ /* 0x000fe200078e0200 */
[----:B------:R-:W-:Y:S01]  /*0210*/  MOV R25, RZ ;  /* 0x000000ff00197202 */ /* 0x000fe20000000f00 */
[----:B------:R-:W-:Y:S01]  /*0220*/  IMAD R15, R3, R2, 0x3 ;  /* 0x00000003030f7424 */ /* 0x000fe200078e0202 */
[----:B------:R-:W-:-:S02]  /*0230*/  MOV R13, R0 ;  /* 0x00000000000d7202 */ /* 0x000fc40000000f00 */
[----:B------:R-:W-:-:S07]  /*0240*/  IADD3 R24, PT, PT, -R7, RZ, RZ ;  /* 0x000000ff07187210 */ /* 0x000fce0007ffe1ff */
.L_x_2:
[----:B------:R-:W0:Y:S01]  /*0250*/  LDC.64 R20, c[0x0][0x390] ;  /* 0x0000e400ff147b82 */ /* 0x000e220000000a00 */
[----:B------:R-:W-:-:S07]  /*0260*/  IADD3 R23, PT, PT, R15, -0x3, RZ ;  /* 0xfffffffd0f177810 */ /* 0x000fce0007ffe0ff */
[----:B------:R-:W1:Y:S01]  /*0270*/  LDC.64 R16, c[0x0][0x398] ;  /* 0x0000e600ff107b82 */ /* 0x000e620000000a00 */
[----:B0-----:R-:W-:-:S06]  /*0280*/  IMAD.WIDE.U32 R22, R23, 0x4, R20 ;  /* 0x0000000417167825 */ /* 0x001fcc00078e0014 */
[----:B------:R-:W2:Y:S01]  /*0290*/  LDG.E R22, desc[UR6][R22.64] ;  /* 0x0000000616167981 */ /* 0x000ea2000c1e1900 */
[----:B-1----:R-:W-:-:S06]  /*02a0*/  IMAD.WIDE.U32 R18, R13, 0x4, R16 ;  /* 0x000000040d127825 */ /* 0x002fcc00078e0010 */
[----:B------:R-:W2:Y:S01]  /*02b0*/  LDG.E R18, desc[UR6][R18.64] ;  /* 0x0000000612127981 */ /* 0x000ea2000c1e1900 */
[----:B------:R-:W-:Y:S01]  /*02c0*/  IADD3 R27, PT, PT, R15, -0x2, RZ ;  /* 0xfffffffe0f1b7810 */ /* 0x000fe20007ffe0ff */
[----:B------:R-:W-:-:S06]  /*02d0*/  IMAD.WIDE.U32 R28, R4, 0x4, R16 ;  /* 0x00000004041c7825 */ /* 0x000fcc00078e0010 */
[----:B------:R-:W3:Y:S01]  /*02e0*/  LDG.E R28, desc[UR6][R28.64] ;  /* 0x000000061c1c7981 */ /* 0x000ee2000c1e1900 */
[----:B--2---:R-:W-:Y:S01]  /*02f0*/  FFMA R25, R22, R18, R25 ;  /* 0x0000001216197223 */ /* 0x004fe20000000019 */
[----:B------:R-:W-:Y:S01]  /*0300*/  IMAD.WIDE.U32 R22, R27, 0x4, R20 ;  /* 0x000000041b167825 */ /* 0x000fe200078e0014 */
[----:B------:R-:W-:-:S05]  /*0310*/  IADD3 R27, PT, PT, R15, -0x1, RZ ;  /* 0xffffffff0f1b7810 */ /* 0x000fca0007ffe0ff */
[----:B------:R-:W-:Y:S01]  /*0320*/  IMAD.WIDE.U32 R26, R27, 0x4, R20 ;  /* 0x000000041b1a7825 */ /* 0x000fe200078e0014 */
[----:B------:R-:W3:Y:S04]  /*0330*/  LDG.E R22, desc[UR6][R22.64] ;  /* 0x0000000616167981 */ /* 0x000ee8000c1e1900 */
[----:B------:R0:W2:Y:S02]  /*0340*/  LDG.E R18, desc[UR6][R26.64] ;  /* 0x000000061a127981 */ /* 0x0000a4000c1e1900 */
[----:B0-----:R-:W-:-:S05]  /*0350*/  IMAD.WIDE.U32 R26, R8, 0x4, R16 ;  /* 0x00000004081a7825 */ /* 0x001fca00078e0010 */
[----:B------:R-:W2:Y:S01]  /*0360*/  LDG.E R19, desc[UR6][R26.64] ;  /* 0x000000061a137981 */ /* 0x000ea2000c1e1900 */
[----:B------:R-:W-:Y:S01]  /*0370*/  IADD3 R23, PT, PT, R15, 0x1, RZ ;  /* 0x000000010f177810 */ /* 0x000fe20007ffe0ff */
[----:B---3--:R-:W-:-:S04]  /*0380*/  FFMA R25, R22, R28, R25 ;  /* 0x0000001c16197223 */ /* 0x008fc80000000019 */
[----:B--2---:R-:W-:Y:S01]  /*0390*/  FFMA R25, R18, R19, R25 ;  /* 0x0000001312197223 */ /* 0x004fe20000000019 */
[----:B------:R-:W-:-:S05]  /*03a0*/  IMAD.WIDE.U32 R18, R15, 0x4, R20 ;  /* 0x000000040f127825 */ /* 0x000fca00078e0014 */
[----:B------:R0:W2:Y:S02]  /*03b0*/  LDG.E R28, desc[UR6][R18.64] ;  /* 0x00000006121c7981 */ /* 0x0000a4000c1e1900 */
[----:B0-----:R-:W-:-:S04]  /*03c0*/  IMAD.WIDE.U32 R18, R23, 0x4, R20 ;  /* 0x0000000417127825 */ /* 0x001fc800078e0014 */
[--C-:B------:R-:W-:Y:S02]  /*03d0*/  IMAD.WIDE.U32 R22, R10, 0x4, R16.reuse ;  /* 0x000000040a167825 */ /* 0x100fe400078e0010 */
[----:B------:R-:W3:Y:S04]  /*03e0*/  LDG.E R18, desc[UR6][R18.64] ;  /* 0x0000000612127981 */ /* 0x000ee8000c1e1900 */
[----:B------:R0:W2:Y:S02]  /*03f0*/  LDG.E R29, desc[UR6][R22.64] ;  /* 0x00000006161d7981 */ /* 0x0000a4000c1e1900 */
[----:B0-----:R-:W-:-:S05]  /*0400*/  IMAD.WIDE.U32 R22, R12, 0x4, R16 ;  /* 0x000000040c167825 */ /* 0x001fca00078e0010 */
[----:B------:R0:W3:Y:S01]  /*0410*/  LDG.E R26, desc[UR6][R22.64] ;  /* 0x00000006161a7981 */ /* 0x0000e2000c1e1900 */
[C---:B------:R-:W-:Y:S02]  /*0420*/  IADD3 R27, PT, PT, R15.reuse, 0x3, RZ ;  /* 0x000000030f1b7810 */ /* 0x040fe40007ffe0ff */
[C---:B0-----:R-:W-:Y:S01]  /*0430*/  IADD3 R23, PT, PT, R15.reuse, 0x4, RZ ;  /* 0x000000040f177810 */ /* 0x041fe20007ffe0ff */
[----:B--2---:R-:W-:Y:S01]  /*0440*/  FFMA R25, R28, R29, R25 ;  /* 0x0000001d1c197223 */ /* 0x004fe20000000019 */
[----:B------:R-:W-:-:S05]  /*0450*/  IADD3 R29, PT, PT, R15, 0x2, RZ ;  /* 0x000000020f1d7810 */ /* 0x000fca0007ffe0ff */
[----:B------:R-:W-:-:S06]  /*0460*/  IMAD.WIDE.U32 R28, R29, 0x4, R20 ;  /* 0x000000041d1c7825 */ /* 0x000fcc00078e0014 */
[----:B------:R-:W2:Y:S01]  /*0470*/  LDG.E R28, desc[UR6][R28.64] ;  /* 0x000000061c1c7981 */ /* 0x000ea2000c1e1900 */
[----:B---3--:R-:W-:Y:S01]  /*0480*/  FFMA R25, R18, R26, R25 ;  /* 0x0000001a12197223 */ /* 0x008fe20000000019 */
[----:B------:R-:W-:-:S04]  /*0490*/  IMAD.WIDE.U32 R18, R14, 0x4, R16 ;  /* 0x000000040e127825 */ /* 0x000fc800078e0010 */
[--C-:B------:R-:W-:Y:S02]  /*04a0*/  IMAD.WIDE.U32 R26, R27, 0x4, R20.reuse ;  /* 0x000000041b1a7825 */ /* 0x100fe400078e0014 */
[----:B------:R-:W2:Y:S02]  /*04b0*/  LDG.E R18, desc[UR6][R18.64] ;  /* 0x0000000612127981 */ /* 0x000ea4000c1e1900 */
[----:B------:R-:W-:Y:S02]  /*04c0*/  IMAD.WIDE.U32 R20, R23, 0x4, R20 ;  /* 0x0000000417147825 */ /* 0x000fe400078e0014 */
[----:B------:R-:W3:Y:S02]  /*04d0*/  LDG.E R26, desc[UR6][R26.64] ;  /* 0x000000061a1a7981 */ /* 0x000ee4000c1e1900 */
[--C-:B------:R-:W-:Y:S02]  /*04e0*/  IMAD.WIDE.U32 R22, R9, 0x4, R16.reuse ;  /* 0x0000000409167825 */ /* 0x100fe400078e0010 */
[----:B------:R-:W4:Y:S02]  /*04f0*/  LDG.E R20, desc[UR6][R20.64] ;  /* 0x0000000614147981 */ /* 0x000f24000c1e1900 */
[----:B------:R-:W-:-:S02]  /*0500*/  IMAD.WIDE.U32 R16, R11, 0x4, R16 ;  /* 0x000000040b107825 */ /* 0x000fc400078e0010 */
[----:B------:R-:W3:Y:S04]  /*0510*/  LDG.E R23, desc[UR6][R22.64] ;  /* 0x0000000616177981 */ /* 0x000ee8000c1e1900 */
[----:B------:R-:W4:Y:S01]  /*0520*/  LDG.E R16, desc[UR6][R16.64] ;  /* 0x0000000610107981 */ /* 0x000f22000c1e1900 */
[----:B------:R-:W-:-:S04]  /*0530*/  IADD3 R24, PT, PT, R24, 0x8, RZ ;  /* 0x0000000818187810 */ /* 0x000fc80007ffe0ff */
[----:B------:R-:W-:Y:S02]  /*0540*/  ISETP.NE.AND P1, PT, R24, RZ, PT ;  /* 0x000000ff1800720c */ /* 0x000fe40003f25270 */
[----:B------:R-:W-:Y:S02]  /*0550*/  IADD3 R15, PT, PT, R15, 0x8, RZ ;  /* 0x000000080f0f7810 */ /* 0x000fe40007ffe0ff */
[C---:B------:R-:W-:Y:S02]  /*0560*/  LEA R4, R5.reuse, R4, 0x3 ;  /* 0x0000000405047211 */ /* 0x040fe400078e18ff */
[C---:B------:R-:W-:Y:S02]  /*0570*/  LEA R8, R5.reuse, R8, 0x3 ;  /* 0x0000000805087211 */ /* 0x040fe400078e18ff */
[C---:B------:R-:W-:Y:S02]  /*0580*/  LEA R10, R5.reuse, R10, 0x3 ;  /* 0x0000000a050a7211 */ /* 0x040fe400078e18ff */
[----:B------:R-:W-:-:S02]  /*0590*/  LEA R12, R5, R12, 0x3 ;  /* 0x0000000c050c7211 */ /* 0x000fc400078e18ff */
[C---:B------:R-:W-:Y:S02]  /*05a0*/  LEA R14, R5.reuse, R14, 0x3 ;  /* 0x0000000e050e7211 */ /* 0x040fe400078e18ff */
[C---:B------:R-:W-:Y:S02]  /*05b0*/  LEA R9, R5.reuse, R9, 0x3 ;  /* 0x0000000905097211 */ /* 0x040fe400078e18ff */
[C---:B------:R-:W-:Y:S02]  /*05c0*/  LEA R11, R5.reuse, R11, 0x3 ;  /* 0x0000000b050b7211 */ /* 0x040fe400078e18ff */
[----:B------:R-:W-:Y:S01]  /*05d0*/  LEA R13, R5, R13, 0x3 ;  /* 0x0000000d050d7211 */ /* 0x000fe200078e18ff */
[----:B--2---:R-:W-:-:S04]  /*05e0*/  FFMA R25, R28, R18, R25 ;  /* 0x000000121c197223 */ /* 0x004fc80000000019 */
[----:B---3--:R-:W-:-:S04]  /*05f0*/  FFMA R25, R26, R23, R25 ;  /* 0x000000171a197223 */ /* 0x008fc80000000019 */
[----:B----4-:R-:W-:Y:S01]  /*0600*/  FFMA R25, R20, R16, R25 ;  /* 0x0000001014197223 */ /* 0x010fe20000000019 */
[----:B------:R-:W-:Y:S06]  /*0610*/  @P1 BRA `(.L_x_2) ;  /* 0xfffffffc000c1947 */ /* 0x000fec000383ffff */
.L_x_1:
[----:B------:R-:W-:Y:S05]  /*0620*/  @!P0 BRA `(.L_x_0) ;  /* 0x0000000400048947 */ /* 0x000fea0003800000 */
[----:B------:R-:W-:Y:S02]  /*0630*/  ISETP.GE.U32.AND P0, PT, R6, 0x4, PT ;  /* 0x000000040600780c */ /* 0x000fe40003f06070 */
[----:B------:R-:W-:-:S04]  /*0640*/  LOP3.LUT R24, R2, 0x3, RZ, 0xc0, !PT ;  /* 0x0000000302187812 */ /* 0x000fc800078ec0ff */
[----:B------:R-:W-:-:S07]  /*0650*/  ISETP.NE.AND P1, PT, R24, RZ, PT ;  /* 0x000000ff1800720c */ /* 0x000fce0003f25270 */
[----:B------:R-:W-:Y:S06]  /*0660*/  @!P0 BRA `(.L_x_3) ;  /* 0x00000000007c8947 */ /* 0x000fec0003800000 */
[----:B------:R-:W0:Y:S01]  /*0670*/  LDC.64 R8, c[0x0][0x398] ;  /* 0x0000e600ff087b82 */ /* 0x000e220000000a00 */
[----:B------:R-:W-:Y:S02]  /*0680*/  IMAD R13, R3, R2, R7 ;  /* 0x00000002030d7224 */ /* 0x000fe400078e0207 */
[----:B------:R-:W-:-:S03]  /*0690*/  IMAD R6, R7, R5, R0 ;  /* 0x0000000507067224 */ /* 0x000fc600078e0200 */
[C---:B------:R-:W-:Y:S02]  /*06a0*/  IADD3 R21, PT, PT, R13.reuse, 0x1, RZ ;  /* 0x000000010d157810 */ /* 0x040fe40007ffe0ff */
[----:B------:R-:W1:Y:S01]  /*06b0*/  LDC.64 R10, c[0x0][0x390] ;  /* 0x0000e400ff0a7b82 */ /* 0x000e620000000a00 */
[C---:B------:R-:W-:Y:S02]  /*06c0*/  IADD3 R15, PT, PT, R13.reuse, 0x2, RZ ;  /* 0x000000020d0f7810 */ /* 0x040fe40007ffe0ff */
[----:B------:R-:W-:Y:S01]  /*06d0*/  IADD3 R27, PT, PT, R13, 0x3, RZ ;  /* 0x000000030d1b7810 */ /* 0x000fe20007ffe0ff */
[C---:B0-----:R-:W-:Y:S01]  /*06e0*/  IMAD.WIDE.U32 R18, R6.reuse, 0x4, R8 ;  /* 0x0000000406127825 */ /* 0x041fe200078e0008 */
[----:B------:R-:W-:-:S04]  /*06f0*/  IADD3 R6, PT, PT, R6, R5, RZ ;  /* 0x0000000506067210 */ /* 0x000fc80007ffe0ff */
[CC--:B------:R-:W-:Y:S01]  /*0700*/  IADD3 R14, PT, PT, R6.reuse, R5.reuse, RZ ;  /* 0x00000005060e7210 */ /* 0x0c0fe20007ffe0ff */
[--C-:B-1----:R-:W-:Y:S01]  /*0710*/  IMAD.WIDE.U32 R22, R13, 0x4, R10.reuse ;  /* 0x000000040d167825 */ /* 0x102fe200078e000a */
[----:B------:R-:W2:Y:S03]  /*0720*/  LDG.E R18, desc[UR6][R18.64] ;  /* 0x0000000612127981 */ /* 0x000ea6000c1e1900 */
[----:B------:R-:W-:Y:S01]  /*0730*/  IMAD.WIDE.U32 R20, R21, 0x4, R10 ;  /* 0x0000000415147825 */ /* 0x000fe200078e000a */
[----:B------:R-:W2:Y:S03]  /*0740*/  LDG.E R4, desc[UR6][R22.64] ;  /* 0x0000000616047981 */ /* 0x000ea6000c1e1900 */
[----:B------:R-:W-:Y:S01]  /*0750*/  IMAD.WIDE.U32 R16, R6, 0x4, R8 ;  /* 0x0000000406107825 */ /* 0x000fe200078e0008 */
[----:B------:R-:W-:Y:S01]  /*0760*/  IADD3 R29, PT, PT, R14, R5, RZ ;  /* 0x000000050e1d7210 */ /* 0x000fe20007ffe0ff */
[----:B------:R-:W3:Y:S02]  /*0770*/  LDG.E R20, desc[UR6][R20.64] ;  /* 0x0000000614147981 */ /* 0x000ee4000c1e1900 */
[----:B------:R-:W-:-:S02]  /*0780*/  IMAD.WIDE.U32 R12, R15, 0x4, R10 ;  /* 0x000000040f0c7825 */ /* 0x000fc400078e000a */
[----:B------:R-:W3:Y:S02]  /*0790*/  LDG.E R17, desc[UR6][R16.64] ;  /* 0x0000000610117981 */ /* 0x000ee4000c1e1900 */
[----:B------:R-:W-:Y:S02]  /*07a0*/  IMAD.WIDE.U32 R14, R14, 0x4, R8 ;  /* 0x000000040e0e7825 */ /* 0x000fe400078e0008 */
[----:B------:R-:W4:Y:S02]  /*07b0*/  LDG.E R13, desc[UR6][R12.64] ;  /* 0x000000060c0d7981 */ /* 0x000f24000c1e1900 */
[----:B------:R-:W-:Y:S02]  /*07c0*/  IMAD.WIDE.U32 R10, R27, 0x4, R10 ;  /* 0x000000041b0a7825 */ /* 0x000fe400078e000a */
[----:B------:R-:W4:Y:S02]  /*07d0*/  LDG.E R14, desc[UR6][R14.64] ;  /* 0x000000060e0e7981 */ /* 0x000f24000c1e1900 */
[----:B------:R-:W-:-:S02]  /*07e0*/  IMAD.WIDE.U32 R8, R29, 0x4, R8 ;  /* 0x000000041d087825 */ /* 0x000fc400078e0008 */
[----:B------:R-:W5:Y:S04]  /*07f0*/  LDG.E R11, desc[UR6][R10.64] ;  /* 0x000000060a0b7981 */ /* 0x000f68000c1e1900 */
[----:B------:R-:W5:Y:S01]  /*0800*/  LDG.E R8, desc[UR6][R8.64] ;  /* 0x0000000608087981 */ /* 0x000f62000c1e1900 */
[----:B------:R-:W-:Y:S01]  /*0810*/  IADD3 R7, PT, PT, R7, 0x4, RZ ;  /* 0x0000000407077810 */ /* 0x000fe20007ffe0ff */
[----:B--2---:R-:W-:-:S04]  /*0820*/  FFMA R25, R4, R18, R25 ;  /* 0x0000001204197223 */ /* 0x004fc80000000019 */
[----:B---3--:R-:W-:-:S04]  /*0830*/  FFMA R20, R20, R17, R25 ;  /* 0x0000001114147223 */ /* 0x008fc80000000019 */
[----:B----4-:R-:W-:-:S04]  /*0840*/  FFMA R20, R13, R14, R20 ;  /* 0x0000000e0d147223 */ /* 0x010fc80000000014 */
[----:B-----5:R-:W-:-:S07]  /*0850*/  FFMA R25, R11, R8, R20 ;  /* 0x000000080b197223 */ /* 0x020fce0000000014 */
.L_x_3:
[----:B------:R-:W-:Y:S05]  /*0860*/  @!P1 BRA `(.L_x_0) ;  /* 0x0000000000749947 */ /* 0x000fea0003800000 */
[----:B------:R-:W0:Y:S01]  /*0870*/  LDC.64 R16, c[0x0][0x390] ;  /* 0x0000e400ff107b82 */ /* 0x000e220000000a00 */
[----:B------:R-:W-:Y:S02]  /*0880*/  ISETP.NE.AND P0, PT, R24, 0x1, PT ;  /* 0x000000011800780c */ /* 0x000fe40003f05270 */
[----:B------:R-:W-:-:S04]  /*0890*/  LOP3.LUT R4, R2, 0x1, RZ, 0xc0, !PT ;  /* 0x0000000102047812 */ /* 0x000fc800078ec0ff */
[----:B------:R-:W-:Y:S01]  /*08a0*/  ISETP.NE.U32.AND P1, PT, R4, 0x1, PT ;  /* 0x000000010400780c */ /* 0x000fe20003f25070 */
[----:B------:R-:W1:Y:S06]  /*08b0*/  LDC.64 R8, c[0x0][0x398] ;  /* 0x0000e600ff087b82 */ /* 0x000e6c0000000a00 */
[----:B------:R-:W-:Y:S02]  /*08c0*/  @P0 IMAD R15, R3, R2, R7 ;  /* 0x00000002030f0224 */ /* 0x000fe400078e0207 */
[----:B------:R-:W2:Y:S01]  /*08d0*/  LDC.64 R10, c[0x0][0x390] ;  /* 0x0000e400ff0a7b82 */ /* 0x000ea20000000a00 */
[C---:B------:R-:W-:Y:S01]  /*08e0*/  @P0 IMAD R14, R7.reuse, R5, R0 ;  /* 0x00000005070e0224 */ /* 0x040fe200078e0200 */
[----:B------:R-:W-:-:S02]  /*08f0*/  @P0 IADD3 R7, PT, PT, R7, 0x2, RZ ;  /* 0x0000000207070810 */ /* 0x000fc40007ffe0ff */
[C---:B------:R-:W-:Y:S02]  /*0900*/  @P0 IADD3 R21, PT, PT, R15.reuse, 0x1, RZ ;  /* 0x000000010f150810 */ /* 0x040fe40007ffe0ff */
[----:B------:R-:W-:Y:S02]  /*0910*/  @P0 IADD3 R23, PT, PT, R14, R5, RZ ;  /* 0x000000050e170210 */ /* 0x000fe40007ffe0ff */
[----:B------:R-:W3:Y:S01]  /*0920*/  LDC.64 R12, c[0x0][0x398] ;  /* 0x0000e600ff0c7b82 */ /* 0x000ee20000000a00 */
[----:B0-----:R-:W-:-:S04]  /*0930*/  @P0 IMAD.WIDE.U32 R18, R15, 0x4, R16 ;  /* 0x000000040f120825 */ /* 0x001fc800078e0010 */
[----:B------:R-:W-:Y:S01]  /*0940*/  @P0 IMAD.WIDE.U32 R16, R21, 0x4, R16 ;  /* 0x0000000415100825 */ /* 0x000fe200078e0010 */
[----:B------:R-:W4:Y:S03]  /*0950*/  @P0 LDG.E R4, desc[UR6][R18.64] ;  /* 0x0000000612040981 */ /* 0x000f26000c1e1900 */
[----:B-1----:R-:W-:Y:S02]  /*0960*/  @P0 IMAD.WIDE.U32 R14, R14, 0x4, R8 ;  /* 0x000000040e0e0825 */ /* 0x002fe400078e0008 */
[----:B------:R-:W5:Y:S02]  /*0970*/  @P0 LDG.E R17, desc[UR6][R16.64] ;  /* 0x0000000610110981 */ /* 0x000f64000c1e1900 */
[----:B------:R-:W-:Y:S02]  /*0980*/  @!P1 IMAD R21, R3, R2, R7 ;  /* 0x0000000203159224 */ /* 0x000fe400078e0207 */
[----:B------:R-:W-:Y:S01]  /*0990*/  @P0 IMAD.WIDE.U32 R8, R23, 0x4, R8 ;  /* 0x0000000417080825 */ /* 0x000fe200078e0008 */
[----:B------:R-:W4:Y:S03]  /*09a0*/  @P0 LDG.E R14, desc[UR6][R14.64] ;  /* 0x000000060e0e0981 */ /* 0x000f26000c1e1900 */
[----:B------:R-:W-:-:S02]  /*09b0*/  @!P1 IMAD R7, R7, R5, R0 ;  /* 0x0000000507079224 */ /* 0x000fc400078e0200 */
[----:B--2---:R-:W-:Y:S01]  /*09c0*/  @!P1 IMAD.WIDE.U32 R10, R21, 0x4, R10 ;  /* 0x00000004150a9825 */ /* 0x004fe200078e000a */
[----:B------:R-:W5:Y:S03]  /*09d0*/  @P0 LDG.E R8, desc[UR6][R8.64] ;  /* 0x0000000608080981 */ /* 0x000f66000c1e1900 */
[----:B---3--:R-:W-:Y:S02]  /*09e0*/  @!P1 IMAD.WIDE.U32 R12, R7, 0x4, R12 ;  /* 0x00000004070c9825 */ /* 0x008fe400078e000c */
[----:B------:R-:W2:Y:S04]  /*09f0*/  @!P1 LDG.E R10, desc[UR6][R10.64] ;  /* 0x000000060a0a9981 */ /* 0x000ea8000c1e1900 */
[----:B------:R-:W2:Y:S01]  /*0a00*/  @!P1 LDG.E R12, desc[UR6][R12.64] ;  /* 0x000000060c0c9981 */ /* 0x000ea2000c1e1900 */
[----:B----4-:R-:W-:-:S04]  /*0a10*/  @P0 FFMA R4, R4, R14, R25 ;  /* 0x0000000e04040223 */ /* 0x010fc80000000019 */
[----:B-----5:R-:W-:-:S04]  /*0a20*/  @P0 FFMA R25, R17, R8, R4 ;  /* 0x0000000811190223 */ /* 0x020fc80000000004 */
[----:B--2---:R-:W-:-:S07]  /*0a30*/  @!P1 FFMA R25, R10, R12, R25 ;  /* 0x0000000c0a199223 */ /* 0x004fce0000000019 */
.L_x_0:
[----:B------:R-:W0:Y:S01]  /*0a40*/  LDC.64 R6, c[0x0][0x3a8] ;  /* 0x0000ea00ff067b82 */ /* 0x000e220000000a00 */
[----:B------:R-:W-:Y:S01]  /*0a50*/  IMAD R3, R3, R5, R0 ;  /* 0x0000000503037224 */ /* 0x000fe200078e0200 */
[----:B------:R-:W1:Y:S01]  /*0a60*/  LDCU UR5, c[0x0][0x3a0] ;  /* 0x00007400ff0577ac */ /* 0x000e620008000800 */
[----:B------:R-:W2:Y:S02]  /*0a70*/  LDCU UR8, c[0x0][0x38c] ;  /* 0x00007180ff0877ac */ /* 0x000ea40008000800 */
[----:B0-----:R-:W-:-:S03]  /*0a80*/  IMAD.WIDE.U32 R2, R3, 0x4, R6 ;  /* 0x0000000403027825 */ /* 0x001fc600078e0006 */
[----:B------:R-:W-:Y:S06]  /*0a90*/  BAR.SYNC.DEFER_BLOCKING 0x0 ;  /* 0x0000000000007b1d */ /* 0x000fec0000010000 */
[----:B------:R-:W1:Y:S02]  /*0aa0*/  LDG.E R0, desc[UR6][R2.64] ;  /* 0x0000000602007981 */ /* 0x000e64000c1e1900 */
[----:B-1----:R-:W-:-:S04]  /*0ab0*/  FMUL R0, R0, UR5 ;  /* 0x0000000500007c20 */ /* 0x002fc80008400000 */
[----:B--2---:R-:W-:-:S05]  /*0ac0*/  FFMA R25, R25, UR8, R0 ;  /* 0x0000000819197c23 */ /* 0x004fca0008000000 */
[----:B------:R-:W-:Y:S01]  /*0ad0*/  STG.E desc[UR6][R2.64], R25 ;  /* 0x0000001902007986 */ /* 0x000fe2000c101906 */
[----:B------:R-:W-:Y:S05]  /*0ae0*/  EXIT ;  /* 0x000000000000794d */ /* 0x000fea0003800000 */
.L_x_4:
[----:B------:R-:W-:-:S00]  /*0af0*/  BRA `(.L_x_4) ;  /* 0xfffffffc00fc7947 */ /* 0x000fc0000383ffff */
[----:B------:R-:W-:-:S00]  /*0b00*/  NOP ;  /* 0x0000000000007918 */ /* 0x000fc00000000000 */
[----:B------:R-:W-:-:S00]  /*0b10*/  NOP ;  /* 0x0000000000007918 */ /* 0x000fc00000000000 */
[----:B------:R-:W-:-:S00]  /*0b20*/  NOP ;  /* 0x0000000000007918 */ /* 0x000fc00000000000 */
[----:B------:R-:W-:-:S00]  /*0b30*/  NOP ;  /* 0x0000000000007918 */ /* 0x000fc00000000000 */
[----:B------:R-:W-:-:S00]  /*0b40*/  NOP ;  /* 0x0000000000007918 */ /* 0x000fc00000000000 */
[----:B------:R-:W-:-:S00]  /*0b50*/  NOP ;  /* 0x0000000000007918 */ /* 0x000fc00000000000 */
[----:B------:R-:W-:-:S00]  /*0b60*/  NOP ;  /* 0x0000000000007918 */ /* 0x000fc00000000000 */
[----:B------:R-:W-:-:S00]  /*0b70*/  NOP ;  /* 0x0000000000007918 */ /* 0x000fc00000000000 */
.L_x_5:


//--------------------- .nv.shared.reserved.0     --------------------------
	.section	.nv.shared.reserved.0,"aw",@nobits
	.weak		__nv_reservedSMEM_offset_0_alias
	.size		__nv_reservedSMEM_offset_0_alias, 0, 64
	.other		__nv_reservedSMEM_offset_0_alias,@"STO_CUDA_RESERVED_SHARED STV_DEFAULT"
__nv_reservedSMEM_offset_0_alias:
	.zero		0
	.zero		64


//--------------------- .nv.constant0._Z9gemmNaiveiiifPKfS0_fPf --------------------------
	.section	.nv.constant0._Z9gemmNaiveiiifPKfS0_fPf,"a",@progbits
	.sectionflags	@""
	.align	4
.nv.constant0._Z9gemmNaiveiiifPKfS0_fPf:
	.zero		944


//--------------------- SYMBOLS --------------------------

	.type		.nv.reservedSmem.offset0,@object
	.size		.nv.reservedSmem.offset0,0x4
